//
// Generated by NVIDIA NVVM Compiler
//
// Compiler Build ID: CL-36424714
// Cuda compilation tools, release 13.0, V13.0.88
// Based on NVVM 20.0.0
//

.version 9.0
.target sm_100
.address_size 64

	// .globl	_Z32mish_global_attention_mul_kernelPKfS0_Pfiiif

.visible .entry _Z32mish_global_attention_mul_kernelPKfS0_Pfiiif(
	.param .u64 .ptr .align 1 _Z32mish_global_attention_mul_kernelPKfS0_Pfiiif_param_0,
	.param .u64 .ptr .align 1 _Z32mish_global_attention_mul_kernelPKfS0_Pfiiif_param_1,
	.param .u64 .ptr .align 1 _Z32mish_global_attention_mul_kernelPKfS0_Pfiiif_param_2,
	.param .u32 _Z32mish_global_attention_mul_kernelPKfS0_Pfiiif_param_3,
	.param .u32 _Z32mish_global_attention_mul_kernelPKfS0_Pfiiif_param_4,
	.param .u32 _Z32mish_global_attention_mul_kernelPKfS0_Pfiiif_param_5,
	.param .f32 _Z32mish_global_attention_mul_kernelPKfS0_Pfiiif_param_6
)
{
	.reg .pred 	%p<8>;
	.reg .b32 	%r<20>;
	.reg .b32 	%f<24>;
	.reg .b64 	%rd<12>;

	ld.param.u64 	%rd1, [_Z32mish_global_attention_mul_kernelPKfS0_Pfiiif_param_0];
	ld.param.u64 	%rd2, [_Z32mish_global_attention_mul_kernelPKfS0_Pfiiif_param_1];
	ld.param.u64 	%rd3, [_Z32mish_global_attention_mul_kernelPKfS0_Pfiiif_param_2];
	ld.param.u32 	%r6, [_Z32mish_global_attention_mul_kernelPKfS0_Pfiiif_param_3];
	ld.param.u32 	%r7, [_Z32mish_global_attention_mul_kernelPKfS0_Pfiiif_param_4];
	ld.param.u32 	%r5, [_Z32mish_global_attention_mul_kernelPKfS0_Pfiiif_param_5];
	ld.param.f32 	%f1, [_Z32mish_global_attention_mul_kernelPKfS0_Pfiiif_param_6];
	mov.u32 	%r8, %ctaid.z;
	mov.u32 	%r9, %ntid.z;
	mov.u32 	%r10, %tid.z;
	mad.lo.s32 	%r1, %r8, %r9, %r10;
	mov.u32 	%r11, %ctaid.y;
	mov.u32 	%r12, %ntid.y;
	mov.u32 	%r13, %tid.y;
	mad.lo.s32 	%r14, %r11, %r12, %r13;
	mov.u32 	%r15, %ctaid.x;
	mov.u32 	%r16, %ntid.x;
	mov.u32 	%r17, %tid.x;
	mad.lo.s32 	%r3, %r15, %r16, %r17;
	setp.ge.s32 	%p1, %r1, %r6;
	setp.ge.s32 	%p2, %r14, %r7;
	or.pred  	%p3, %p1, %p2;
	setp.ge.s32 	%p4, %r3, %r5;
	or.pred  	%p5, %p3, %p4;
	@%p5 bra 	$L__BB0_2;
	cvta.to.global.u64 	%rd4, %rd1;
	cvta.to.global.u64 	%rd5, %rd2;
	cvta.to.global.u64 	%rd6, %rd3;
	mad.lo.s32 	%r18, %r7, %r1, %r14;
	mad.lo.s32 	%r19, %r18, %r5, %r3;
	mul.wide.s32 	%rd7, %r19, 4;
	add.s64 	%rd8, %rd4, %rd7;
	ld.global.f32 	%f2, [%rd8];
	mul.f32 	%f3, %f2, 0f3EE4F0D8;
	abs.f32 	%f4, %f3;
	mul.f32 	%f5, %f4, 0f4038AA3B;
	ex2.approx.ftz.f32 	%f6, %f5;
	add.f32 	%f7, %f6, 0f3F800000;
	rcp.approx.ftz.f32 	%f8, %f7;
	fma.rn.f32 	%f9, %f8, 0fC0000000, 0f3F800000;
	setp.ge.f32 	%p6, %f4, 0f41102CB4;
	selp.f32 	%f10, 0f3F800000, %f9, %p6;
	copysign.f32 	%f11, %f3, %f10;
	mul.f32 	%f12, %f3, %f3;
	fma.rn.f32 	%f13, %f12, 0f3C80F082, 0fBD563CAE;
	fma.rn.f32 	%f14, %f13, %f12, 0f3E085941;
	fma.rn.f32 	%f15, %f14, %f12, 0fBEAAA9ED;
	fma.rn.f32 	%f16, %f15, %f12, 0f00000000;
	fma.rn.f32 	%f17, %f16, %f3, %f3;
	setp.ge.f32 	%p7, %f4, 0f3F19999A;
	selp.f32 	%f18, %f11, %f17, %p7;
	mul.f32 	%f19, %f2, %f18;
	mul.f32 	%f20, %f18, %f19;
	mul.wide.u32 	%rd9, %r18, 4;
	add.s64 	%rd10, %rd5, %rd9;
	ld.global.f32 	%f21, [%rd10];
	mul.f32 	%f22, %f21, %f20;
	mul.f32 	%f23, %f1, %f22;
	add.s64 	%rd11, %rd6, %rd7;
	st.global.f32 	[%rd11], %f23;
$L__BB0_2:
	ret;

}


// ===== COMPILED SASS (sm_100) =====

	.target	sm_100

	.elftype	@"ET_EXEC"


//--------------------- .note.nv.tkinfo           --------------------------
	.section	.note.nv.tkinfo,"",@"SHT_NOTE"
	.sectionflags	@"SHF_NOTE_NV_TKINFO"
	.tkinfo
        /*0018*/ 	.word	0x00000002
        /*0030*/ 	.string	""
        /*0030*/ 	.string	"ptxas"
        /*0030*/ 	.string	"Cuda compilation tools, release 13.0, V13.0.88"
        /*0030*/ 	.string	"Build cuda_13.0.r13.0/compiler.36424714_0"
        /*0030*/ 	.string	"-arch sm_100 -m 64 "



//--------------------- .note.nv.cuinfo           --------------------------
	.section	.note.nv.cuinfo,"",@"SHT_NOTE"
	.sectionflags	@"SHF_NOTE_NV_CUINFO"
        /*0018*/ 	.short	0x0002
        /*001a*/ 	.short	0x0064
        /*001c*/ 	.short	0x0082
	.zero		2


//--------------------- .nv.info                  --------------------------
	.section	.nv.info,"",@"SHT_CUDA_INFO"
	.align	4


	//----- nvinfo : EIATTR_REGCOUNT
	.align		4
        /*0000*/ 	.byte	0x04, 0x2f
        /*0002*/ 	.short	(.L_1 - .L_0)
	.align		4
.L_0:
        /*0004*/ 	.word	index@(_Z32mish_global_attention_mul_kernelPKfS0_Pfiiif)
        /*0008*/ 	.word	0x00000010


	//----- nvinfo : EIATTR_FRAME_SIZE
	.align		4
.L_1:
        /*000c*/ 	.byte	0x04, 0x11
        /*000e*/ 	.short	(.L_3 - .L_2)
	.align		4
.L_2:
        /*0010*/ 	.word	index@(_Z32mish_global_attention_mul_kernelPKfS0_Pfiiif)
        /*0014*/ 	.word	0x00000000


	//----- nvinfo : EIATTR_MIN_STACK_SIZE
	.align		4
.L_3:
        /*0018*/ 	.byte	0x04, 0x12
        /*001a*/ 	.short	(.L_5 - .L_4)
	.align		4
.L_4:
        /*001c*/ 	.word	index@(_Z32mish_global_attention_mul_kernelPKfS0_Pfiiif)
        /*0020*/ 	.word	0x00000000
.L_5:


//--------------------- .nv.compat                --------------------------
	.section	.nv.compat,"",@"SHT_CUDA_COMPAT_INFO"
	.align	4
        /*0000*/ 	.byte	0x02, 0x09, 0x00, 0x00, 0x02, 0x02, 0x01, 0x00, 0x02, 0x05, 0x05, 0x00, 0x03, 0x07, 0x01, 0x01
        /*0010*/ 	.byte	0x02, 0x03, 0x00, 0x00, 0x02, 0x06, 0x01, 0x00, 0x04, 0x0b, 0x08, 0x00, 0x01, 0x00, 0x00, 0x00
        /*0020*/ 	.byte	0x00, 0x00, 0x00, 0x00


//--------------------- .nv.info._Z32mish_global_attention_mul_kernelPKfS0_Pfiiif --------------------------
	.section	.nv.info._Z32mish_global_attention_mul_kernelPKfS0_Pfiiif,"",@"SHT_CUDA_INFO"
	.sectionflags	@""
	.align	4


	//----- nvinfo : EIATTR_CUDA_API_VERSION
	.align		4
        /*0000*/ 	.byte	0x04, 0x37
        /*0002*/ 	.short	(.L_7 - .L_6)
.L_6:
        /*0004*/ 	.word	0x00000082


	//----- nvinfo : EIATTR_KPARAM_INFO
	.align		4
.L_7:
        /*0008*/ 	.byte	0x04, 0x17
        /*000a*/ 	.short	(.L_9 - .L_8)
.L_8:
        /*000c*/ 	.word	0x00000000
        /*0010*/ 	.short	0x0006
        /*0012*/ 	.short	0x0024
        /*0014*/ 	.byte	0x00, 0xf0, 0x11, 0x00


	//----- nvinfo : EIATTR_KPARAM_INFO
	.align		4
.L_9:
        /*0018*/ 	.byte	0x04, 0x17
        /*001a*/ 	.short	(.L_11 - .L_10)
.L_10:
        /*001c*/ 	.word	0x00000000
        /*0020*/ 	.short	0x0005
        /*0022*/ 	.short	0x0020
        /*0024*/ 	.byte	0x00, 0xf0, 0x11, 0x00


	//----- nvinfo : EIATTR_KPARAM_INFO
	.align		4
.L_11:
        /*0028*/ 	.byte	0x04, 0x17
        /*002a*/ 	.short	(.L_13 - .L_12)
.L_12:
        /*002c*/ 	.word	0x00000000
        /*0030*/ 	.short	0x0004
        /*0032*/ 	.short	0x001c
        /*0034*/ 	.byte	0x00, 0xf0, 0x11, 0x00


	//----- nvinfo : EIATTR_KPARAM_INFO
	.align		4
.L_13:
        /*0038*/ 	.byte	0x04, 0x17
        /*003a*/ 	.short	(.L_15 - .L_14)
.L_14:
        /*003c*/ 	.word	0x00000000
        /*0040*/ 	.short	0x0003
        /*0042*/ 	.short	0x0018
        /*0044*/ 	.byte	0x00, 0xf0, 0x11, 0x00


	//----- nvinfo : EIATTR_KPARAM_INFO
	.align		4
.L_15:
        /*0048*/ 	.byte	0x04, 0x17
        /*004a*/ 	.short	(.L_17 - .L_16)
.L_16:
        /*004c*/ 	.word	0x00000000
        /*0050*/ 	.short	0x0002
        /*0052*/ 	.short	0x0010
        /*0054*/ 	.byte	0x00, 0xf5, 0x21, 0x00


	//----- nvinfo : EIATTR_KPARAM_INFO
	.align		4
.L_17:
        /*0058*/ 	.byte	0x04, 0x17
        /*005a*/ 	.short	(.L_19 - .L_18)
.L_18:
        /*005c*/ 	.word	0x00000000
        /*0060*/ 	.short	0x0001
        /*0062*/ 	.short	0x0008
        /*0064*/ 	.byte	0x00, 0xf5, 0x21, 0x00


	//----- nvinfo : EIATTR_KPARAM_INFO
	.align		4
.L_19:
        /*0068*/ 	.byte	0x04, 0x17
        /*006a*/ 	.short	(.L_21 - .L_20)
.L_20:
        /*006c*/ 	.word	0x00000000
        /*0070*/ 	.short	0x0000
        /*0072*/ 	.short	0x0000
        /*0074*/ 	.byte	0x00, 0xf5, 0x21, 0x00


	//----- nvinfo : EIATTR_SPARSE_MMA_MASK
	.align		4
.L_21:
        /*0078*/ 	.byte	0x03, 0x50
        /*007a*/ 	.short	0x0000


	//----- nvinfo : EIATTR_MAXREG_COUNT
	.align		4
        /*007c*/ 	.byte	0x03, 0x1b
        /*007e*/ 	.short	0x00ff


	//----- nvinfo : EIATTR_MERCURY_ISA_VERSION
	.align		4
        /*0080*/ 	.byte	0x03, 0x5f
        /*0082*/ 	.short	0x0101


	//----- nvinfo : EIATTR_VRC_CTA_INIT_COUNT
	.align		4
        /*0084*/ 	.byte	0x02, 0x4a
	.zero		1
	.zero		1


	//----- nvinfo : EIATTR_EXIT_INSTR_OFFSETS
	.align		4
        /*0088*/ 	.byte	0x04, 0x1c
        /*008a*/ 	.short	(.L_23 - .L_22)


	//   ....[0]....
.L_22:
        /*008c*/ 	.word	0x00000120


	//   ....[1]....
        /*0090*/ 	.word	0x00000360


	//----- nvinfo : EIATTR_CBANK_PARAM_SIZE
	.align		4
.L_23:
        /*0094*/ 	.byte	0x03, 0x19
        /*0096*/ 	.short	0x0028


	//----- nvinfo : EIATTR_PARAM_CBANK
	.align		4
        /*0098*/ 	.byte	0x04, 0x0a
        /*009a*/ 	.short	(.L_25 - .L_24)
	.align		4
.L_24:
        /*009c*/ 	.word	index@(.nv.constant0._Z32mish_global_attention_mul_kernelPKfS0_Pfiiif)
        /*00a0*/ 	.short	0x0380
        /*00a2*/ 	.short	0x0028


	//----- nvinfo : EIATTR_SW_WAR
	.align		4
.L_25:
        /*00a4*/ 	.byte	0x04, 0x36
        /*00a6*/ 	.short	(.L_27 - .L_26)
.L_26:
        /*00a8*/ 	.word	0x00000008
.L_27:


//--------------------- .nv.callgraph             --------------------------
	.section	.nv.callgraph,"",@"SHT_CUDA_CALLGRAPH"
	.align	4
	.sectionentsize	8
	.align		4
        /*0000*/ 	.word	0x00000000
	.align		4
        /*0004*/ 	.word	0xffffffff
	.align		4
        /*0008*/ 	.word	0x00000000
	.align		4
        /*000c*/ 	.word	0xfffffffe
	.align		4
        /*0010*/ 	.word	0x00000000
	.align		4
        /*0014*/ 	.word	0xfffffffd
	.align		4
        /*0018*/ 	.word	0x00000000
	.align		4
        /*001c*/ 	.word	0xfffffffc


//--------------------- .text._Z32mish_global_attention_mul_kernelPKfS0_Pfiiif --------------------------
	.section	.text._Z32mish_global_attention_mul_kernelPKfS0_Pfiiif,"ax",@progbits
	.align	128
        .global         _Z32mish_global_attention_mul_kernelPKfS0_Pfiiif
        .type           _Z32mish_global_attention_mul_kernelPKfS0_Pfiiif,@function
        .size           _Z32mish_global_attention_mul_kernelPKfS0_Pfiiif,(.L_x_1 - _Z32mish_global_attention_mul_kernelPKfS0_Pfiiif)
        .other          _Z32mish_global_attention_mul_kernelPKfS0_Pfiiif,@"STO_CUDA_ENTRY STV_DEFAULT"
_Z32mish_global_attention_mul_kernelPKfS0_Pfiiif:
.text._Z32mish_global_attention_mul_kernelPKfS0_Pfiiif:
[----:B------:R-:W-:Y:S01]  /*0000*/  LDC R1, c[0x0][0x37c] ;  /* 0x0000df00ff017b82 */ /* 0x000fe20000000800 */
[----:B------:R-:W0:Y:S07]  /*0010*/  S2R R2, SR_TID.Y ;  /* 0x0000000000027919 */ /* 0x000e2e0000002200 */
[----:B------:R-:W1:Y:S01]  /*0020*/  LDC R0, c[0x0][0x368] ;  /* 0x0000da00ff007b82 */ /* 0x000e620000000800 */
[----:B------:R-:W2:Y:S01]  /*0030*/  LDCU.64 UR8, c[0x0][0x398] ;  /* 0x00007300ff0877ac */ /* 0x000ea20008000a00 */
[----:B------:R-:W1:Y:S01]  /*0040*/  S2R R5, SR_TID.Z ;  /* 0x0000000000057919 */ /* 0x000e620000002300 */
[----:B------:R-:W3:Y:S01]  /*0050*/  LDCU UR7, c[0x0][0x3a0] ;  /* 0x00007400ff0777ac */ /* 0x000ee20008000800 */
[----:B------:R-:W4:Y:S04]  /*0060*/  S2R R7, SR_TID.X ;  /* 0x0000000000077919 */ /* 0x000f280000002100 */
[----:B------:R-:W0:Y:S08]  /*0070*/  S2UR UR5, SR_CTAID.Y ;  /* 0x00000000000579c3 */ /* 0x000e300000002600 */
[----:B------:R-:W0:Y:S08]  /*0080*/  LDC R3, c[0x0][0x364] ;  /* 0x0000d900ff037b82 */ /* 0x000e300000000800 */
[----:B------:R-:W1:Y:S08]  /*0090*/  S2UR UR4, SR_CTAID.Z ;  /* 0x00000000000479c3 */ /* 0x000e700000002700 */
[----:B------:R-:W4:Y:S08]  /*00a0*/  S2UR UR6, SR_CTAID.X ;  /* 0x00000000000679c3 */ /* 0x000f300000002500 */
[----:B------:R-:W4:Y:S01]  /*00b0*/  LDC R4, c[0x0][0x360] ;  /* 0x0000d800ff047b82 */ /* 0x000f220000000800 */
[----:B0-----:R-:W-:-:S05]  /*00c0*/  IMAD R3, R3, UR5, R2 ;  /* 0x0000000503037c24 */ /* 0x001fca000f8e0202 */
[----:B--2---:R-:W-:Y:S01]  /*00d0*/  ISETP.GE.AND P0, PT, R3, UR9, PT ;  /* 0x0000000903007c0c */ /* 0x004fe2000bf06270 */
[----:B-1----:R-:W-:-:S05]  /*00e0*/  IMAD R0, R0, UR4, R5 ;  /* 0x0000000400007c24 */ /* 0x002fca000f8e0205 */
[----:B------:R-:W-:Y:S01]  /*00f0*/  ISETP.GE.OR P0, PT, R0, UR8, P0 ;  /* 0x0000000800007c0c */ /* 0x000fe20008706670 */
[----:B----4-:R-:W-:-:S05]  /*0100*/  IMAD R2, R4, UR6, R7 ;  /* 0x0000000604027c24 */ /* 0x010fca000f8e0207 */
[----:B---3--:R-:W-:-:S13]  /*0110*/  ISETP.GE.OR P0, PT, R2, UR7, P0 ;  /* 0x0000000702007c0c */ /* 0x008fda0008706670 */
[----:B------:R-:W-:Y:S05]  /*0120*/  @P0 EXIT ;  /* 0x000000000000094d */ /* 0x000fea0003800000 */
[----:B------:R-:W0:Y:S01]  /*0130*/  LDC.64 R4, c[0x0][0x380] ;  /* 0x0000e000ff047b82 */ /* 0x000e220000000a00 */
[----:B------:R-:W1:Y:S01]  /*0140*/  LDCU.64 UR4, c[0x0][0x358] ;  /* 0x00006b00ff0477ac */ /* 0x000e620008000a00 */
[----:B------:R-:W-:-:S06]  /*0150*/  IMAD R3, R0, UR9, R3 ;  /* 0x0000000900037c24 */ /* 0x000fcc000f8e0203 */
[----:B------:R-:W2:Y:S01]  /*0160*/  LDC.64 R6, c[0x0][0x388] ;  /* 0x0000e200ff067b82 */ /* 0x000ea20000000a00 */
[----:B------:R-:W-:Y:S01]  /*0170*/  IMAD R2, R3, UR7, R2 ;  /* 0x0000000703027c24 */ /* 0x000fe2000f8e0202 */
[----:B------:R-:W-:Y:S01]  /*0180*/  MOV R12, 0x3c80f082 ;  /* 0x3c80f082000c7802 */ /* 0x000fe20000000f00 */
[----:B------:R-:W-:Y:S01]  /*0190*/  HFMA2 R10, -RZ, RZ, 1.875, 0 ;  /* 0x3f800000ff0a7431 */ /* 0x000fe200000001ff */
[----:B------:R-:W3:Y:S01]  /*01a0*/  LDCU UR6, c[0x0][0x3a4] ;  /* 0x00007480ff0677ac */ /* 0x000ee20008000800 */
[----:B0-----:R-:W-:-:S05]  /*01b0*/  IMAD.WIDE R4, R2, 0x4, R4 ;  /* 0x0000000402047825 */ /* 0x001fca00078e0204 */
[----:B-1----:R-:W4:Y:S01]  /*01c0*/  LDG.E R8, desc[UR4][R4.64] ;  /* 0x0000000404087981 */ /* 0x002f22000c1e1900 */
[----:B--2---:R-:W-:-:S05]  /*01d0*/  IMAD.WIDE.U32 R6, R3, 0x4, R6 ;  /* 0x0000000403067825 */ /* 0x004fca00078e0006 */
[----:B------:R0:W2:Y:S01]  /*01e0*/  LDG.E R13, desc[UR4][R6.64] ;  /* 0x00000004060d7981 */ /* 0x0000a2000c1e1900 */
[----:B----4-:R-:W-:-:S04]  /*01f0*/  FMUL R3, R8, 0.44714999198913574219 ;  /* 0x3ee4f0d808037820 */ /* 0x010fc80000400000 */
[C---:B------:R-:W-:Y:S01]  /*0200*/  FMUL R0, |R3|.reuse, 2.8853900432586669922 ;  /* 0x4038aa3b03007820 */ /* 0x040fe20000400200 */
[C---:B------:R-:W-:Y:S01]  /*0210*/  FMUL R11, R3.reuse, R3 ;  /* 0x00000003030b7220 */ /* 0x040fe20000400000 */
[C---:B------:R-:W-:Y:S02]  /*0220*/  FSETP.GE.AND P1, PT, |R3|.reuse, 0.60000002384185791016, PT ;  /* 0x3f19999a0300780b */ /* 0x040fe40003f26200 */
[----:B------:R-:W-:Y:S01]  /*0230*/  FSETP.GE.AND P0, PT, |R3|, 9.010913848876953125, PT ;  /* 0x41102cb40300780b */ /* 0x000fe20003f06200 */
[C---:B------:R-:W-:Y:S01]  /*0240*/  FFMA R4, R11.reuse, R12, -0.052303962409496307373 ;  /* 0xbd563cae0b047423 */ /* 0x040fe2000000000c */
[----:B------:R-:W1:Y:S03]  /*0250*/  MUFU.EX2 R0, R0 ;  /* 0x0000000000007308 */ /* 0x000e660000000800 */
[C---:B0-----:R-:W-:Y:S02]  /*0260*/  FFMA R6, R11.reuse, R4, 0.1331529766321182251 ;  /* 0x3e0859410b067423 */ /* 0x041fe40000000004 */
[----:B------:R-:W0:Y:S01]  /*0270*/  LDC.64 R4, c[0x0][0x390] ;  /* 0x0000e400ff047b82 */ /* 0x000e220000000a00 */
[----:B-1----:R-:W-:Y:S01]  /*0280*/  FADD R9, R0, 1 ;  /* 0x3f80000000097421 */ /* 0x002fe20000000000 */
[----:B------:R-:W-:-:S04]  /*0290*/  FFMA R0, R11, R6, -0.33332768082618713379 ;  /* 0xbeaaa9ed0b007423 */ /* 0x000fc80000000006 */
[----:B------:R-:W-:Y:S01]  /*02a0*/  FFMA R0, R11, R0, RZ ;  /* 0x000000000b007223 */ /* 0x000fe200000000ff */
[----:B------:R-:W1:Y:S01]  /*02b0*/  MUFU.RCP R9, R9 ;  /* 0x0000000900097308 */ /* 0x000e620000001000 */
[----:B0-----:R-:W-:-:S04]  /*02c0*/  IMAD.WIDE R4, R2, 0x4, R4 ;  /* 0x0000000402047825 */ /* 0x001fc800078e0204 */
[----:B-1----:R-:W-:-:S05]  /*02d0*/  FFMA R10, R9, -2, R10 ;  /* 0xc0000000090a7823 */ /* 0x002fca000000000a */
[----:B------:R-:W-:-:S04]  /*02e0*/  FSEL R10, R10, 1, !P0 ;  /* 0x3f8000000a0a7808 */ /* 0x000fc80004000000 */
[--C-:B------:R-:W-:Y:S01]  /*02f0*/  LOP3.LUT R7, R10, 0x80000000, R3.reuse, 0xb8, !PT ;  /* 0x800000000a077812 */ /* 0x100fe200078eb803 */
[----:B------:R-:W-:-:S04]  /*0300*/  @!P1 FFMA R7, R3, R0, R3 ;  /* 0x0000000003079223 */ /* 0x000fc80000000003 */
[----:B------:R-:W-:-:S04]  /*0310*/  FMUL R8, R8, R7 ;  /* 0x0000000708087220 */ /* 0x000fc80000400000 */
[----:B------:R-:W-:-:S04]  /*0320*/  FMUL R8, R7, R8 ;  /* 0x0000000807087220 */ /* 0x000fc80000400000 */
[----:B--2---:R-:W-:-:S04]  /*0330*/  FMUL R8, R8, R13 ;  /* 0x0000000d08087220 */ /* 0x004fc80000400000 */
[----:B---3--:R-:W-:-:S05]  /*0340*/  FMUL R3, R8, UR6 ;  /* 0x0000000608037c20 */ /* 0x008fca0008400000 */
[----:B------:R-:W-:Y:S01]  /*0350*/  STG.E desc[UR4][R4.64], R3 ;  /* 0x0000000304007986 */ /* 0x000fe2000c101904 */
[----:B------:R-:W-:Y:S05]  /*0360*/  EXIT ;  /* 0x000000000000794d */ /* 0x000fea0003800000 */
.L_x_0:
[----:B------:R-:W-:-:S00]  /*0370*/  BRA `(.L_x_0) ;  /* 0xfffffffc00fc7947 */ /* 0x000fc0000383ffff */
[----:B------:R-:W-:-:S00]  /*0380*/  NOP ;  /* 0x0000000000007918 */ /* 0x000fc00000000000 */
[----:B------:R-:W-:-:S00]  /*0390*/  NOP ;  /* 0x0000000000007918 */ /* 0x000fc00000000000 */
[----:B------:R-:W-:-:S00]  /*03a0*/  NOP ;  /* 0x0000000000007918 */ /* 0x000fc00000000000 */
[----:B------:R-:W-:-:S00]  /*03b0*/  NOP ;  /* 0x0000000000007918 */ /* 0x000fc00000000000 */
[----:B------:R-:W-:-:S00]  /*03c0*/  NOP ;  /* 0x0000000000007918 */ /* 0x000fc00000000000 */
[----:B------:R-:W-:-:S00]  /*03d0*/  NOP ;  /* 0x0000000000007918 */ /* 0x000fc00000000000 */
[----:B------:R-:W-:-:S00]  /*03e0*/  NOP ;  /* 0x0000000000007918 */ /* 0x000fc00000000000 */
[----:B------:R-:W-:-:S00]  /*03f0*/  NOP ;  /* 0x0000000000007918 */ /* 0x000fc00000000000 */
.L_x_1:


//--------------------- .nv.shared.reserved.0     --------------------------
	.section	.nv.shared.reserved.0,"aw",@nobits
	.weak		__nv_reservedSMEM_offset_0_alias
	.size		__nv_reservedSMEM_offset_0_alias, 0, 64
	.other		__nv_reservedSMEM_offset_0_alias,@"STO_CUDA_RESERVED_SHARED STV_DEFAULT"
__nv_reservedSMEM_offset_0_alias:
	.zero		0
	.zero		64


//--------------------- .nv.constant0._Z32mish_global_attention_mul_kernelPKfS0_Pfiiif --------------------------
	.section	.nv.constant0._Z32mish_global_attention_mul_kernelPKfS0_Pfiiif,"a",@progbits
	.sectionflags	@""
	.align	4
.nv.constant0._Z32mish_global_attention_mul_kernelPKfS0_Pfiiif:
	.zero		936


//--------------------- SYMBOLS --------------------------

	.type		.nv.reservedSmem.offset0,@object
	.size		.nv.reservedSmem.offset0,0x4
